	.headerflags	@"EF_CUDA_TEXMODE_UNIFIED EF_CUDA_64BIT_ADDRESS EF_CUDA_ACCELERATORS EF_CUDA_SM90 EF_CUDA_VIRTUAL_SM(EF_CUDA_SM90)"
	.elftype	@"ET_EXEC"


//--------------------- .nv.info                  --------------------------
	.section	.nv.info,"",@"SHT_CUDA_INFO"
	.align	4


	//----- nvinfo : EIATTR_REGCOUNT
	.align		4
        /*0000*/ 	.byte	0x04, 0x2f
        /*0002*/ 	.short	(.L_3 - .L_2)
	.align		4
.L_2:
        /*0004*/ 	.word	index@(triton_poi_fused__native_batch_norm_legit_no_training_convolution_0)
        /*0008*/ 	.word	0x00000020


	//----- nvinfo : EIATTR_MIN_STACK_SIZE
	.align		4
.L_3:
        /*000c*/ 	.byte	0x04, 0x12
        /*000e*/ 	.short	(.L_5 - .L_4)
	.align		4
.L_4:
        /*0010*/ 	.word	index@(triton_poi_fused__native_batch_norm_legit_no_training_convolution_0)
        /*0014*/ 	.word	0x00000000


	//----- nvinfo : EIATTR_FRAME_SIZE
	.align		4
.L_5:
        /*0018*/ 	.byte	0x04, 0x11
        /*001a*/ 	.short	(.L_7 - .L_6)
	.align		4
.L_6:
        /*001c*/ 	.word	index@(triton_poi_fused__native_batch_norm_legit_no_training_convolution_0)
        /*0020*/ 	.word	0x00000000


	//----- nvinfo : EIATTR_MIN_STACK_SIZE
	.align		4
.L_7:
        /*0024*/ 	.byte	0x04, 0x12
        /*0026*/ 	.short	(.L_9 - .L_8)
	.align		4
.L_8:
        /*0028*/ 	.word	index@(triton_poi_fused__native_batch_norm_legit_no_training_convolution_0)
        /*002c*/ 	.word	0x00000000
.L_9:


//--------------------- .nv.info.triton_poi_fused__native_batch_norm_legit_no_training_convolution_0 --------------------------
	.section	.nv.info.triton_poi_fused__native_batch_norm_legit_no_training_convolution_0,"",@"SHT_CUDA_INFO"
	.sectionflags	@""
	.align	4


	//----- nvinfo : EIATTR_CUDA_API_VERSION
	.align		4
        /*0000*/ 	.byte	0x04, 0x37
        /*0002*/ 	.short	(.L_11 - .L_10)
.L_10:
        /*0004*/ 	.word	0x0000007c


	//----- nvinfo : EIATTR_KPARAM_INFO
	.align		4
.L_11:
        /*0008*/ 	.byte	0x04, 0x17
        /*000a*/ 	.short	(.L_13 - .L_12)
.L_12:
        /*000c*/ 	.word	0x00000000
        /*0010*/ 	.short	0x0007
        /*0012*/ 	.short	0x0038
        /*0014*/ 	.byte	0x00, 0xf0, 0x11, 0x00


	//----- nvinfo : EIATTR_KPARAM_INFO
	.align		4
.L_13:
        /*0018*/ 	.byte	0x04, 0x17
        /*001a*/ 	.short	(.L_15 - .L_14)
.L_14:
        /*001c*/ 	.word	0x00000000
        /*0020*/ 	.short	0x0006
        /*0022*/ 	.short	0x0030
        /*0024*/ 	.byte	0x00, 0xf4, 0x21, 0x00


	//----- nvinfo : EIATTR_KPARAM_INFO
	.align		4
.L_15:
        /*0028*/ 	.byte	0x04, 0x17
        /*002a*/ 	.short	(.L_17 - .L_16)
.L_16:
        /*002c*/ 	.word	0x00000000
        /*0030*/ 	.short	0x0005
        /*0032*/ 	.short	0x0028
        /*0034*/ 	.byte	0x00, 0xf4, 0x21, 0x00


	//----- nvinfo : EIATTR_KPARAM_INFO
	.align		4
.L_17:
        /*0038*/ 	.byte	0x04, 0x17
        /*003a*/ 	.short	(.L_19 - .L_18)
.L_18:
        /*003c*/ 	.word	0x00000000
        /*0040*/ 	.short	0x0004
        /*0042*/ 	.short	0x0020
        /*0044*/ 	.byte	0x00, 0xf4, 0x21, 0x00


	//----- nvinfo : EIATTR_KPARAM_INFO
	.align		4
.L_19:
        /*0048*/ 	.byte	0x04, 0x17
        /*004a*/ 	.short	(.L_21 - .L_20)
.L_20:
        /*004c*/ 	.word	0x00000000
        /*0050*/ 	.short	0x0003
        /*0052*/ 	.short	0x0018
        /*0054*/ 	.byte	0x00, 0xf4, 0x21, 0x00


	//----- nvinfo : EIATTR_KPARAM_INFO
	.align		4
.L_21:
        /*0058*/ 	.byte	0x04, 0x17
        /*005a*/ 	.short	(.L_23 - .L_22)
.L_22:
        /*005c*/ 	.word	0x00000000
        /*0060*/ 	.short	0x0002
        /*0062*/ 	.short	0x0010
        /*0064*/ 	.byte	0x00, 0xf4, 0x21, 0x00


	//----- nvinfo : EIATTR_KPARAM_INFO
	.align		4
.L_23:
        /*0068*/ 	.byte	0x04, 0x17
        /*006a*/ 	.short	(.L_25 - .L_24)
.L_24:
        /*006c*/ 	.word	0x00000000
        /*0070*/ 	.short	0x0001
        /*0072*/ 	.short	0x0008
        /*0074*/ 	.byte	0x00, 0xf4, 0x21, 0x00


	//----- nvinfo : EIATTR_KPARAM_INFO
	.align		4
.L_25:
        /*0078*/ 	.byte	0x04, 0x17
        /*007a*/ 	.short	(.L_27 - .L_26)
.L_26:
        /*007c*/ 	.word	0x00000000
        /*0080*/ 	.short	0x0000
        /*0082*/ 	.short	0x0000
        /*0084*/ 	.byte	0x00, 0xf4, 0x21, 0x00


	//----- nvinfo : EIATTR_SPARSE_MMA_MASK
	.align		4
.L_27:
        /*0088*/ 	.byte	0x03, 0x50
        /*008a*/ 	.short	0x0000


	//----- nvinfo : EIATTR_MAXREG_COUNT
	.align		4
        /*008c*/ 	.byte	0x03, 0x1b
        /*008e*/ 	.short	0x00ff


	//----- nvinfo : EIATTR_EXIT_INSTR_OFFSETS
	.align		4
        /*0090*/ 	.byte	0x04, 0x1c
        /*0092*/ 	.short	(.L_29 - .L_28)


	//   ....[0]....
.L_28:
        /*0094*/ 	.word	0x00000590


	//   ....[1]....
        /*0098*/ 	.word	0x000005b0


	//----- nvinfo : EIATTR_REQNTID
	.align		4
.L_29:
        /*009c*/ 	.byte	0x04, 0x10
        /*009e*/ 	.short	(.L_31 - .L_30)
.L_30:
        /*00a0*/ 	.word	0x00000080
        /*00a4*/ 	.word	0x00000001
        /*00a8*/ 	.word	0x00000001


	//----- nvinfo : EIATTR_CBANK_PARAM_SIZE
	.align		4
.L_31:
        /*00ac*/ 	.byte	0x03, 0x19
        /*00ae*/ 	.short	0x003c


	//----- nvinfo : EIATTR_PARAM_CBANK
	.align		4
        /*00b0*/ 	.byte	0x04, 0x0a
        /*00b2*/ 	.short	(.L_33 - .L_32)
	.align		4
.L_32:
        /*00b4*/ 	.word	index@(.nv.constant0.triton_poi_fused__native_batch_norm_legit_no_training_convolution_0)
        /*00b8*/ 	.short	0x0210
        /*00ba*/ 	.short	0x003c


	//----- nvinfo : EIATTR_SW_WAR
	.align		4
.L_33:
        /*00bc*/ 	.byte	0x04, 0x36
        /*00be*/ 	.short	(.L_35 - .L_34)
.L_34:
        /*00c0*/ 	.word	0x00000008
.L_35:


//--------------------- .nv.callgraph             --------------------------
	.section	.nv.callgraph,"",@"SHT_CUDA_CALLGRAPH"
	.align	4
	.sectionentsize	8
	.align		4
        /*0000*/ 	.word	0x00000000
	.align		4
        /*0004*/ 	.word	0xffffffff
	.align		4
        /*0008*/ 	.word	0x00000000
	.align		4
        /*000c*/ 	.word	0xfffffffe
	.align		4
        /*0010*/ 	.word	0x00000000
	.align		4
        /*0014*/ 	.word	0xfffffffd
	.align		4
        /*0018*/ 	.word	0x00000000
	.align		4
        /*001c*/ 	.word	0xfffffffc


//--------------------- .nv.constant4             --------------------------
	.section	.nv.constant4,"a",@progbits
	.align	8
	.align		8
.nv.constant4:
        /*0000*/ 	.dword	_$_str
	.align		8
        /*0008*/ 	.dword	_$_str_$_2


//--------------------- .text.triton_poi_fused__native_batch_norm_legit_no_training_convolution_0 --------------------------
	.section	.text.triton_poi_fused__native_batch_norm_legit_no_training_convolution_0,"ax",@progbits
	.align	128
        .global         triton_poi_fused__native_batch_norm_legit_no_training_convolution_0
        .type           triton_poi_fused__native_batch_norm_legit_no_training_convolution_0,@function
        .size           triton_poi_fused__native_batch_norm_legit_no_training_convolution_0,(.L_x_1 - triton_poi_fused__native_batch_norm_legit_no_training_convolution_0)
        .other          triton_poi_fused__native_batch_norm_legit_no_training_convolution_0,@"STO_CUDA_ENTRY STV_DEFAULT"
triton_poi_fused__native_batch_norm_legit_no_training_convolution_0:
.text.triton_poi_fused__native_batch_norm_legit_no_training_convolution_0:
[----:B------:R-:W0:Y:S01]  /*0000*/  LDC R1, c[0x0][0x28] ;  /* 0x00000a00ff017b82 */ /* 0x000e220000000800 */
[----:B------:R-:W1:Y:S07]  /*0010*/  S2R R0, SR_TID.X ;  /* 0x0000000000007919 */ /* 0x000e6e0000002100 */
[----:B------:R-:W2:Y:S01]  /*0020*/  LDC.64 R2, c[0x0][0x228] ;  /* 0x00008a00ff027b82 */ /* 0x000ea20000000a00 */
[----:B------:R-:W-:Y:S01]  /*0030*/  CS2R R16, SRZ ;  /* 0x0000000000107805 */ /* 0x000fe2000001ff00 */
[----:B------:R-:W-:Y:S01]  /*0040*/  ULDC.64 UR4, c[0x0][0x208] ;  /* 0x0000820000047ab9 */ /* 0x000fe20000000a00 */
[----:B------:R-:W3:Y:S05]  /*0050*/  S2R R19, SR_CTAID.X ;  /* 0x0000000000137919 */ /* 0x000eea0000002500 */
[----:B------:R-:W4:Y:S08]  /*0060*/  LDC.64 R10, c[0x0][0x218] ;  /* 0x00008600ff0a7b82 */ /* 0x000f300000000a00 */
[----:B------:R-:W5:Y:S08]  /*0070*/  LDC.64 R8, c[0x0][0x210] ;  /* 0x00008400ff087b82 */ /* 0x000f700000000a00 */
[----:B------:R-:W4:Y:S01]  /*0080*/  LDC.64 R14, c[0x0][0x220] ;  /* 0x00008800ff0e7b82 */ /* 0x000f220000000a00 */
[----:B-1----:R-:W-:-:S04]  /*0090*/  SHF.L.U32 R0, R0, 0x1, RZ ;  /* 0x0000000100007819 */ /* 0x002fc800000006ff */
[----:B------:R-:W-:-:S04]  /*00a0*/  LOP3.LUT R0, R0, 0xfe, RZ, 0xc0, !PT ;  /* 0x000000fe00007812 */ /* 0x000fc800078ec0ff */
[----:B---3--:R-:W-:-:S04]  /*00b0*/  LEA R19, R19, R0, 0x8 ;  /* 0x0000000013137211 */ /* 0x008fc800078e40ff */
[----:B------:R-:W-:Y:S01]  /*00c0*/  IADD3 R0, R19, 0x1, RZ ;  /* 0x0000000113007810 */ /* 0x000fe20007ffe0ff */
[C---:B------:R-:W-:Y:S01]  /*00d0*/  IMAD.HI R4, R19.reuse, 0x1948b0fd, RZ ;  /* 0x1948b0fd13047827 */ /* 0x040fe200078e02ff */
[----:B------:R-:W-:-:S03]  /*00e0*/  ISETP.GE.AND P4, PT, R19, 0x510, PT ;  /* 0x000005101300780c */ /* 0x000fc60003f86270 */
[----:B------:R-:W-:Y:S01]  /*00f0*/  IMAD.HI R0, R0, 0x1948b0fd, RZ ;  /* 0x1948b0fd00007827 */ /* 0x000fe200078e02ff */
[----:B------:R-:W-:-:S04]  /*0100*/  SHF.R.U32.HI R5, RZ, 0x1f, R4 ;  /* 0x0000001fff057819 */ /* 0x000fc80000011604 */
[----:B------:R-:W-:Y:S02]  /*0110*/  LEA.HI.SX32 R5, R4, R5, 0x1d ;  /* 0x0000000504057211 */ /* 0x000fe400078feaff */
[----:B------:R-:W-:Y:S02]  /*0120*/  SHF.R.U32.HI R7, RZ, 0x1f, R0 ;  /* 0x0000001fff077819 */ /* 0x000fe40000011600 */
[----:B------:R-:W-:Y:S02]  /*0130*/  LEA.HI R4, R5, R5, RZ, 0x2 ;  /* 0x0000000505047211 */ /* 0x000fe400078f10ff */
[----:B------:R-:W-:Y:S02]  /*0140*/  LEA.HI.SX32 R23, R0, R7, 0x1d ;  /* 0x0000000700177211 */ /* 0x000fe400078feaff */
[----:B------:R-:W-:Y:S02]  /*0150*/  LOP3.LUT R4, R4, 0xfffffffc, RZ, 0xc0, !PT ;  /* 0xfffffffc04047812 */ /* 0x000fe400078ec0ff */
[----:B------:R-:W-:-:S02]  /*0160*/  LEA.HI R0, R23, R23, RZ, 0x2 ;  /* 0x0000001717007211 */ /* 0x000fc400078f10ff */
[----:B------:R-:W-:Y:S02]  /*0170*/  IADD3 R25, R5, -R4, RZ ;  /* 0x8000000405197210 */ /* 0x000fe40007ffe0ff */
[----:B------:R-:W-:Y:S01]  /*0180*/  LOP3.LUT R4, R0, 0xfffffffc, RZ, 0xc0, !PT ;  /* 0xfffffffc00047812 */ /* 0x000fe200078ec0ff */
[----:B------:R-:W-:Y:S02]  /*0190*/  HFMA2.MMA R0, -RZ, RZ, 0, 0 ;  /* 0x00000000ff007435 */ /* 0x000fe400000001ff */
[--C-:B--2---:R-:W-:Y:S01]  /*01a0*/  IMAD.WIDE R6, R25, 0x4, R2.reuse ;  /* 0x0000000419067825 */ /* 0x104fe200078e0202 */
[----:B------:R-:W-:Y:S02]  /*01b0*/  IADD3 R23, R23, -R4, RZ ;  /* 0x8000000417177210 */ /* 0x000fe40007ffe0ff */
[----:B------:R-:W1:Y:S03]  /*01c0*/  LDC.64 R4, c[0x0][0x230] ;  /* 0x00008c00ff047b82 */ /* 0x000e660000000a00 */
[----:B------:R-:W-:-:S02]  /*01d0*/  IMAD.WIDE R12, R23, 0x4, R2 ;  /* 0x00000004170c7825 */ /* 0x000fc400078e0202 */
[----:B------:R2:W3:Y:S03]  /*01e0*/  @!P4 LDG.E.EL R0, desc[UR4][R6.64] ;  /* 0x000000040600c981 */ /* 0x0004e6000c2e1900 */
[----:B------:R-:W1:Y:S01]  /*01f0*/  LDC.64 R2, c[0x0][0x238] ;  /* 0x00008e00ff027b82 */ /* 0x000e620000000a00 */
[----:B------:R5:W3:Y:S01]  /*0200*/  @!P4 LDG.E.EL R16, desc[UR4][R12.64] ;  /* 0x000000040c10c981 */ /* 0x000ae2000c2e1900 */
[----:B------:R-:W-:Y:S01]  /*0210*/  CS2R R20, SRZ ;  /* 0x0000000000147805 */ /* 0x000fe2000001ff00 */
[----:B----4-:R-:W-:Y:S01]  /*0220*/  IMAD.WIDE R26, R25, 0x4, R10 ;  /* 0x00000004191a7825 */ /* 0x010fe200078e020a */
[----:B--2---:R-:W-:-:S03]  /*0230*/  CS2R R6, SRZ ;  /* 0x0000000000067805 */ /* 0x004fc6000001ff00 */
[----:B------:R-:W-:Y:S01]  /*0240*/  IMAD.WIDE R10, R23, 0x4, R10 ;  /* 0x00000004170a7825 */ /* 0x000fe200078e020a */
[----:B------:R-:W-:Y:S01]  /*0250*/  MOV R18, RZ ;  /* 0x000000ff00127202 */ /* 0x000fe20000000f00 */
[----:B------:R1:W2:Y:S02]  /*0260*/  @!P4 LDG.E.EL R21, desc[UR4][R26.64] ;  /* 0x000000041a15c981 */ /* 0x0002a4000c2e1900 */
[----:B-----5:R-:W-:Y:S02]  /*0270*/  IMAD.WIDE R8, R19, 0x4, R8 ;  /* 0x0000000413087825 */ /* 0x020fe400078e0208 */
[----:B------:R4:W5:Y:S02]  /*0280*/  @!P4 LDG.E.EL R20, desc[UR4][R10.64] ;  /* 0x000000040a14c981 */ /* 0x000964000c2e1900 */
[--C-:B0-----:R-:W-:Y:S02]  /*0290*/  IMAD.WIDE R12, R25, 0x4, R14.reuse ;  /* 0x00000004190c7825 */ /* 0x101fe400078e020e */
[----:B------:R-:W2:Y:S02]  /*02a0*/  @!P4 LDG.E.64 R6, desc[UR4][R8.64] ;  /* 0x000000040806c981 */ /* 0x000ea4000c1e1b00 */
[----:B------:R-:W-:Y:S01]  /*02b0*/  IMAD.WIDE R14, R23, 0x4, R14 ;  /* 0x00000004170e7825 */ /* 0x000fe200078e020e */
[----:B------:R-:W-:Y:S01]  /*02c0*/  HFMA2.MMA R29, -RZ, RZ, 0, 0 ;  /* 0x00000000ff1d7435 */ /* 0x000fe200000001ff */
[----:B------:R-:W2:Y:S02]  /*02d0*/  @!P4 LDG.E.EL R17, desc[UR4][R12.64] ;  /* 0x000000040c11c981 */ /* 0x000ea4000c2e1900 */
[----:B-1----:R-:W-:-:S02]  /*02e0*/  IMAD.WIDE R26, R25, 0x4, R4 ;  /* 0x00000004191a7825 */ /* 0x002fc400078e0204 */
[----:B------:R-:W2:Y:S02]  /*02f0*/  @!P4 LDG.E.EL R18, desc[UR4][R14.64] ;  /* 0x000000040e12c981 */ /* 0x000ea4000c2e1900 */
[----:B------:R-:W-:Y:S01]  /*0300*/  IMAD.WIDE R24, R25, 0x4, R2 ;  /* 0x0000000419187825 */ /* 0x000fe200078e0202 */
[----:B----4-:R-:W-:Y:S02]  /*0310*/  MOV R10, RZ ;  /* 0x000000ff000a7202 */ /* 0x010fe40000000f00 */
[----:B------:R-:W4:Y:S01]  /*0320*/  @!P4 LDG.E.EL R29, desc[UR4][R26.64] ;  /* 0x000000041a1dc981 */ /* 0x000f22000c2e1900 */
[----:B------:R-:W-:-:S04]  /*0330*/  IMAD.WIDE R4, R23, 0x4, R4 ;  /* 0x0000000417047825 */ /* 0x000fc800078e0204 */
[----:B------:R-:W-:Y:S01]  /*0340*/  IMAD.WIDE R2, R23, 0x4, R2 ;  /* 0x0000000417027825 */ /* 0x000fe200078e0202 */
[----:B------:R-:W-:-:S04]  /*0350*/  CS2R R22, SRZ ;  /* 0x0000000000167805 */ /* 0x000fc8000001ff00 */
[----:B------:R0:W4:Y:S04]  /*0360*/  @!P4 LDG.E.EL R10, desc[UR4][R2.64] ;  /* 0x00000004020ac981 */ /* 0x000128000c2e1900 */
[----:B------:R1:W4:Y:S04]  /*0370*/  @!P4 LDG.E.EL R23, desc[UR4][R4.64] ;  /* 0x000000040417c981 */ /* 0x000328000c2e1900 */
[----:B------:R-:W4:Y:S01]  /*0380*/  @!P4 LDG.E.EL R22, desc[UR4][R24.64] ;  /* 0x000000041816c981 */ /* 0x000f22000c2e1900 */
[----:B0-----:R-:W0:Y:S01]  /*0390*/  LDC.64 R2, c[0x0][0x240] ;  /* 0x00009000ff027b82 */ /* 0x001e220000000a00 */
[----:B-1----:R-:W-:Y:S01]  /*03a0*/  HFMA2.MMA R5, -RZ, RZ, 1.625, 0 ;  /* 0x3e800000ff057435 */ /* 0x002fe200000001ff */
[----:B0-----:R-:W-:-:S04]  /*03b0*/  IMAD.WIDE R2, R19, 0x4, R2 ;  /* 0x0000000413027825 */ /* 0x001fc800078e0202 */
[----:B---3--:R-:W-:Y:S01]  /*03c0*/  FADD R0, R0, 9.9999997473787516356e-06 ;  /* 0x3727c5ac00007421 */ /* 0x008fe20000000000 */
[----:B------:R-:W-:-:S03]  /*03d0*/  FADD R16, R16, 9.9999997473787516356e-06 ;  /* 0x3727c5ac10107421 */ /* 0x000fc60000000000 */
[----:B------:R-:W0:Y:S08]  /*03e0*/  MUFU.SQRT R11, R0 ;  /* 0x00000000000b7308 */ /* 0x000e300000002000 */
[----:B------:R-:W1:Y:S01]  /*03f0*/  MUFU.SQRT R12, R16 ;  /* 0x00000010000c7308 */ /* 0x000e620000002000 */
[C---:B0-----:R-:W-:Y:S02]  /*0400*/  FSETP.GT.AND P0, PT, R11.reuse, 8.50705917302346158658e+37, PT ;  /* 0x7e8000000b00780b */ /* 0x041fe40003f04000 */
[----:B------:R-:W-:-:S02]  /*0410*/  FSETP.GEU.AND P2, PT, R11, 1.175494350822287508e-38, PT ;  /* 0x008000000b00780b */ /* 0x000fc40003f4e000 */
[C---:B-1----:R-:W-:Y:S02]  /*0420*/  FSETP.GT.AND P1, PT, R12.reuse, 8.50705917302346158658e+37, PT ;  /* 0x7e8000000c00780b */ /* 0x042fe40003f24000 */
[----:B------:R-:W-:-:S07]  /*0430*/  FSETP.GEU.AND P3, PT, R12, 1.175494350822287508e-38, PT ;  /* 0x008000000c00780b */ /* 0x000fce0003f6e000 */
[----:B------:R-:W-:-:S04]  /*0440*/  @P0 FMUL R11, R11, 0.25 ;  /* 0x3e8000000b0b0820 */ /* 0x000fc80000400000 */
[----:B------:R-:W-:Y:S01]  /*0450*/  @!P2 FMUL R11, R11, 16777216 ;  /* 0x4b8000000b0ba820 */ /* 0x000fe20000400000 */
[----:B------:R-:W-:-:S04]  /*0460*/  @P1 FMUL R12, R12, 0.25 ;  /* 0x3e8000000c0c1820 */ /* 0x000fc80000400000 */
[----:B------:R-:W-:Y:S01]  /*0470*/  @!P3 FMUL R12, R12, 16777216 ;  /* 0x4b8000000c0cb820 */ /* 0x000fe20000400000 */
[----:B------:R-:W0:Y:S01]  /*0480*/  MUFU.RCP R11, R11 ;  /* 0x0000000b000b7308 */ /* 0x000e220000001000 */
[----:B------:R-:W-:-:S07]  /*0490*/  FSEL R0, R5, 1, P0 ;  /* 0x3f80000005007808 */ /* 0x000fce0000000000 */
[----:B------:R-:W1:Y:S01]  /*04a0*/  MUFU.RCP R12, R12 ;  /* 0x0000000c000c7308 */ /* 0x000e620000001000 */
[----:B------:R-:W-:Y:S01]  /*04b0*/  FSEL R5, R5, 1, P1 ;  /* 0x3f80000005057808 */ /* 0x000fe20000800000 */
[----:B------:R-:W-:Y:S01]  /*04c0*/  @!P2 FMUL R0, R0, 16777216 ;  /* 0x4b8000000000a820 */ /* 0x000fe20000400000 */
[----:B--2---:R-:W-:Y:S01]  /*04d0*/  FADD R6, R21, R6 ;  /* 0x0000000615067221 */ /* 0x004fe20000000000 */
[----:B-----5:R-:W-:Y:S02]  /*04e0*/  FADD R7, R20, R7 ;  /* 0x0000000714077221 */ /* 0x020fe40000000000 */
[----:B------:R-:W-:Y:S01]  /*04f0*/  @!P3 FMUL R5, R5, 16777216 ;  /* 0x4b8000000505b820 */ /* 0x000fe20000400000 */
[----:B0-----:R-:W-:Y:S01]  /*0500*/  FMUL R0, R11, R0 ;  /* 0x000000000b007220 */ /* 0x001fe20000400000 */
[----:B------:R-:W-:Y:S01]  /*0510*/  FADD R17, R6, -R17 ;  /* 0x8000001106117221 */ /* 0x000fe20000000000 */
[----:B------:R-:W-:Y:S01]  /*0520*/  FADD R18, R7, -R18 ;  /* 0x8000001207127221 */ /* 0x000fe20000000000 */
[----:B------:R0:W-:Y:S01]  /*0530*/  @!P4 STG.E.64 desc[UR4][R8.64], R6 ;  /* 0x000000060800c986 */ /* 0x0001e2000c101b04 */
[----:B-1----:R-:W-:Y:S01]  /*0540*/  FMUL R5, R12, R5 ;  /* 0x000000050c057220 */ /* 0x002fe20000400000 */
[----:B------:R-:W-:-:S03]  /*0550*/  FMUL R17, R17, R0 ;  /* 0x0000000011117220 */ /* 0x000fc60000400000 */
[----:B------:R-:W-:Y:S01]  /*0560*/  FMUL R5, R18, R5 ;  /* 0x0000000512057220 */ /* 0x000fe20000400000 */
[----:B----4-:R-:W-:-:S03]  /*0570*/  FFMA R22, R17, R29, R22 ;  /* 0x0000001d11167223 */ /* 0x010fc60000000016 */
[----:B------:R-:W-:Y:S01]  /*0580*/  FFMA R23, R5, R23, R10 ;  /* 0x0000001705177223 */ /* 0x000fe2000000000a */
[----:B0-----:R-:W-:Y:S06]  /*0590*/  @P4 EXIT ;  /* 0x000000000000494d */ /* 0x001fec0003800000 */
[----:B------:R-:W-:Y:S01]  /*05a0*/  STG.E.64 desc[UR4][R2.64], R22 ;  /* 0x0000001602007986 */ /* 0x000fe2000c101b04 */
[----:B------:R-:W-:Y:S05]  /*05b0*/  EXIT ;  /* 0x000000000000794d */ /* 0x000fea0003800000 */
.L_x_0:
[----:B------:R-:W-:-:S00]  /*05c0*/  BRA `(.L_x_0) ;  /* 0xfffffffc00fc7947 */ /* 0x000fc0000383ffff */
[----:B------:R-:W-:-:S00]  /*05d0*/  NOP ;  /* 0x0000000000007918 */ /* 0x000fc00000000000 */
        /* <DEDUP_REMOVED lines=10> */
.L_x_1:


//--------------------- .nv.global.init           --------------------------
	.section	.nv.global.init,"aw",@progbits
.nv.global.init:
	.type		_$_str,@object
	.size		_$_str,(_$_str_$_2 - _$_str)
_$_str:
        /*0000*/ 	.byte	0x5f, 0x5f, 0x43, 0x55, 0x44, 0x41, 0x5f, 0x46, 0x54, 0x5a, 0x00
	.type		_$_str_$_2,@object
	.size		_$_str_$_2,(.L_1 - _$_str_$_2)
_$_str_$_2:
        /*000b*/ 	.byte	0x5f, 0x5f, 0x43, 0x55, 0x44, 0x41, 0x5f, 0x50, 0x52, 0x45, 0x43, 0x5f, 0x53, 0x51, 0x52, 0x54
        /*001b*/ 	.byte	0x00
.L_1:


//--------------------- .nv.constant0.triton_poi_fused__native_batch_norm_legit_no_training_convolution_0 --------------------------
	.section	.nv.constant0.triton_poi_fused__native_batch_norm_legit_no_training_convolution_0,"a",@progbits
	.sectionflags	@""
	.align	4
.nv.constant0.triton_poi_fused__native_batch_norm_legit_no_training_convolution_0:
	.zero		588
